//
// Generated by NVIDIA NVVM Compiler
//
// Compiler Build ID: CL-36424714
// Cuda compilation tools, release 13.0, V13.0.88
// Based on NVVM 20.0.0
//

.version 9.0
.target sm_100
.address_size 64

	// .globl	_Z9addThirtyPiS_i
.extern .func  (.param .b32 func_retval0) vprintf
(
	.param .b64 vprintf_param_0,
	.param .b64 vprintf_param_1
)
;
.global .align 1 .b8 $str[28] = {110, 101, 105, 103, 104, 98, 111, 117, 114, 105, 110, 103, 78, 111, 100, 101, 115, 91, 37, 100, 93, 32, 61, 32, 37, 100, 10};
.global .align 1 .b8 $str$1[35] = {110, 101, 105, 103, 104, 98, 111, 117, 114, 105, 110, 103, 78, 111, 100, 101, 115, 87, 101, 105, 103, 104, 116, 115, 91, 37, 100, 93, 32, 61, 32, 37, 100, 10};

.visible .entry _Z9addThirtyPiS_i(
	.param .u64 .ptr .align 1 _Z9addThirtyPiS_i_param_0,
	.param .u64 .ptr .align 1 _Z9addThirtyPiS_i_param_1,
	.param .u32 _Z9addThirtyPiS_i_param_2
)
{
	.local .align 8 .b8 	__local_depot0[8];
	.reg .b64 	%SP;
	.reg .b64 	%SPL;
	.reg .pred 	%p<2>;
	.reg .b32 	%r<12>;
	.reg .b64 	%rd<14>;

	mov.u64 	%SPL, __local_depot0;
	cvta.local.u64 	%SP, %SPL;
	ld.param.u64 	%rd1, [_Z9addThirtyPiS_i_param_0];
	ld.param.u64 	%rd2, [_Z9addThirtyPiS_i_param_1];
	ld.param.u32 	%r2, [_Z9addThirtyPiS_i_param_2];
	mov.u32 	%r3, %tid.x;
	mov.u32 	%r4, %ctaid.x;
	mov.u32 	%r5, %ntid.x;
	mad.lo.s32 	%r1, %r4, %r5, %r3;
	setp.ge.s32 	%p1, %r1, %r2;
	@%p1 bra 	$L__BB0_2;
	add.u64 	%rd3, %SP, 0;
	add.u64 	%rd4, %SPL, 0;
	cvta.to.global.u64 	%rd5, %rd1;
	cvta.to.global.u64 	%rd6, %rd2;
	mul.wide.s32 	%rd7, %r1, 4;
	add.s64 	%rd8, %rd5, %rd7;
	ld.global.u32 	%r6, [%rd8];
	st.local.v2.u32 	[%rd4], {%r1, %r6};
	mov.u64 	%rd9, $str;
	cvta.global.u64 	%rd10, %rd9;
	{ // callseq 0, 0
	.param .b64 param0;
	st.param.b64 	[param0], %rd10;
	.param .b64 param1;
	st.param.b64 	[param1], %rd3;
	.param .b32 retval0;
	call.uni (retval0), 
	vprintf, 
	(
	param0, 
	param1
	);
	ld.param.b32 	%r7, [retval0];
	} // callseq 0
	add.s64 	%rd11, %rd6, %rd7;
	ld.global.u32 	%r9, [%rd11];
	st.local.v2.u32 	[%rd4], {%r1, %r9};
	mov.u64 	%rd12, $str$1;
	cvta.global.u64 	%rd13, %rd12;
	{ // callseq 1, 0
	.param .b64 param0;
	st.param.b64 	[param0], %rd13;
	.param .b64 param1;
	st.param.b64 	[param1], %rd3;
	.param .b32 retval0;
	call.uni (retval0), 
	vprintf, 
	(
	param0, 
	param1
	);
	ld.param.b32 	%r10, [retval0];
	} // callseq 1
$L__BB0_2:
	ret;

}
	// .globl	_Z13relax_initialPiS_PbS0_iii
.visible .entry _Z13relax_initialPiS_PbS0_iii(
	.param .u64 .ptr .align 1 _Z13relax_initialPiS_PbS0_iii_param_0,
	.param .u64 .ptr .align 1 _Z13relax_initialPiS_PbS0_iii_param_1,
	.param .u64 .ptr .align 1 _Z13relax_initialPiS_PbS0_iii_param_2,
	.param .u64 .ptr .align 1 _Z13relax_initialPiS_PbS0_iii_param_3,
	.param .u32 _Z13relax_initialPiS_PbS0_iii_param_4,
	.param .u32 _Z13relax_initialPiS_PbS0_iii_param_5,
	.param .u32 _Z13relax_initialPiS_PbS0_iii_param_6
)
{
	.reg .pred 	%p<12>;
	.reg .b16 	%rs<16>;
	.reg .b32 	%r<47>;
	.reg .b64 	%rd<61>;

	ld.param.u64 	%rd15, [_Z13relax_initialPiS_PbS0_iii_param_0];
	ld.param.u64 	%rd16, [_Z13relax_initialPiS_PbS0_iii_param_1];
	ld.param.u64 	%rd17, [_Z13relax_initialPiS_PbS0_iii_param_2];
	ld.param.u64 	%rd18, [_Z13relax_initialPiS_PbS0_iii_param_3];
	ld.param.u32 	%r20, [_Z13relax_initialPiS_PbS0_iii_param_4];
	ld.param.u32 	%r21, [_Z13relax_initialPiS_PbS0_iii_param_5];
	ld.param.u32 	%r22, [_Z13relax_initialPiS_PbS0_iii_param_6];
	cvta.to.global.u64 	%rd1, %rd17;
	cvta.to.global.u64 	%rd2, %rd15;
	cvta.to.global.u64 	%rd3, %rd18;
	cvta.to.global.u64 	%rd4, %rd16;
	mov.u32 	%r1, %ntid.x;
	mov.u32 	%r23, %nctaid.x;
	mov.u32 	%r2, %ctaid.x;
	mov.u32 	%r3, %tid.x;
	mad.lo.s32 	%r46, %r1, %r2, %r3;
	mul.lo.s32 	%r5, %r1, %r23;
	setp.ge.s32 	%p1, %r46, %r20;
	@%p1 bra 	$L__BB1_21;
	cvt.u64.u32 	%rd19, %r21;
	mul.wide.u32 	%rd20, %r21, 4;
	add.s64 	%rd5, %rd2, %rd20;
	add.s64 	%rd6, %rd1, %rd19;
	add.s32 	%r24, %r46, %r5;
	max.s32 	%r25, %r20, %r24;
	setp.lt.s32 	%p2, %r24, %r20;
	selp.u32 	%r26, 1, 0, %p2;
	add.s32 	%r27, %r24, %r26;
	sub.s32 	%r28, %r25, %r27;
	div.u32 	%r29, %r28, %r5;
	add.s32 	%r6, %r29, %r26;
	and.b32  	%r30, %r6, 3;
	setp.eq.s32 	%p3, %r30, 3;
	@%p3 bra 	$L__BB1_7;
	sub.s32 	%r44, %r21, %r46;
	mul.wide.u32 	%rd21, %r1, %r2;
	cvt.u64.u32 	%rd22, %r3;
	add.s64 	%rd60, %rd21, %rd22;
	cvt.u64.u32 	%rd8, %r5;
	shl.b64 	%rd59, %rd60, 2;
	mul.wide.u32 	%rd10, %r5, 4;
	add.s32 	%r31, %r6, 1;
	and.b32  	%r32, %r31, 3;
	neg.s32 	%r43, %r32;
$L__BB1_3:
	.pragma "nounroll";
	add.s64 	%rd23, %rd4, %rd59;
	mov.b32 	%r33, -1;
	st.global.u32 	[%rd23], %r33;
	add.s64 	%rd24, %rd3, %rd60;
	mov.b16 	%rs1, 0;
	st.global.u8 	[%rd24], %rs1;
	setp.eq.s32 	%p4, %r44, 0;
	@%p4 bra 	$L__BB1_5;
	add.s64 	%rd25, %rd2, %rd59;
	st.global.u32 	[%rd25], %r22;
	add.s64 	%rd26, %rd1, %rd60;
	mov.b16 	%rs2, 0;
	st.global.u8 	[%rd26], %rs2;
	bra.uni 	$L__BB1_6;
$L__BB1_5:
	mov.b32 	%r34, 0;
	st.global.u32 	[%rd5], %r34;
	mov.b16 	%rs3, 1;
	st.global.u8 	[%rd6], %rs3;
$L__BB1_6:
	add.s64 	%rd60, %rd60, %rd8;
	cvt.u32.u64 	%r46, %rd60;
	sub.s32 	%r44, %r44, %r5;
	add.s64 	%rd59, %rd59, %rd10;
	add.s32 	%r43, %r43, 1;
	setp.ne.s32 	%p5, %r43, 0;
	@%p5 bra 	$L__BB1_3;
$L__BB1_7:
	setp.lt.u32 	%p6, %r6, 3;
	@%p6 bra 	$L__BB1_21;
$L__BB1_8:
	cvt.u64.u32 	%rd27, %r46;
	mul.wide.u32 	%rd28, %r46, 4;
	add.s64 	%rd29, %rd4, %rd28;
	mov.b32 	%r35, -1;
	st.global.u32 	[%rd29], %r35;
	add.s64 	%rd30, %rd3, %rd27;
	mov.b16 	%rs4, 0;
	st.global.u8 	[%rd30], %rs4;
	setp.eq.s32 	%p7, %r46, %r21;
	@%p7 bra 	$L__BB1_10;
	add.s64 	%rd33, %rd2, %rd28;
	st.global.u32 	[%rd33], %r22;
	add.s64 	%rd34, %rd1, %rd27;
	mov.b16 	%rs5, 0;
	st.global.u8 	[%rd34], %rs5;
	bra.uni 	$L__BB1_11;
$L__BB1_10:
	mov.b32 	%r36, 0;
	st.global.u32 	[%rd5], %r36;
	mov.b16 	%rs6, 1;
	st.global.u8 	[%rd6], %rs6;
$L__BB1_11:
	add.s32 	%r16, %r46, %r5;
	cvt.u64.u32 	%rd35, %r16;
	mul.wide.u32 	%rd36, %r16, 4;
	add.s64 	%rd37, %rd4, %rd36;
	mov.b32 	%r37, -1;
	st.global.u32 	[%rd37], %r37;
	add.s64 	%rd38, %rd3, %rd35;
	mov.b16 	%rs7, 0;
	st.global.u8 	[%rd38], %rs7;
	setp.eq.s32 	%p8, %r16, %r21;
	@%p8 bra 	$L__BB1_13;
	add.s64 	%rd41, %rd2, %rd36;
	st.global.u32 	[%rd41], %r22;
	add.s64 	%rd42, %rd1, %rd35;
	mov.b16 	%rs8, 0;
	st.global.u8 	[%rd42], %rs8;
	bra.uni 	$L__BB1_14;
$L__BB1_13:
	mov.b32 	%r38, 0;
	st.global.u32 	[%rd5], %r38;
	mov.b16 	%rs9, 1;
	st.global.u8 	[%rd6], %rs9;
$L__BB1_14:
	add.s32 	%r17, %r16, %r5;
	cvt.u64.u32 	%rd43, %r17;
	mul.wide.u32 	%rd44, %r17, 4;
	add.s64 	%rd45, %rd4, %rd44;
	mov.b32 	%r39, -1;
	st.global.u32 	[%rd45], %r39;
	add.s64 	%rd46, %rd3, %rd43;
	mov.b16 	%rs10, 0;
	st.global.u8 	[%rd46], %rs10;
	setp.eq.s32 	%p9, %r17, %r21;
	@%p9 bra 	$L__BB1_16;
	add.s64 	%rd49, %rd2, %rd44;
	st.global.u32 	[%rd49], %r22;
	add.s64 	%rd50, %rd1, %rd43;
	mov.b16 	%rs11, 0;
	st.global.u8 	[%rd50], %rs11;
	bra.uni 	$L__BB1_17;
$L__BB1_16:
	mov.b32 	%r40, 0;
	st.global.u32 	[%rd5], %r40;
	mov.b16 	%rs12, 1;
	st.global.u8 	[%rd6], %rs12;
$L__BB1_17:
	add.s32 	%r18, %r17, %r5;
	cvt.u64.u32 	%rd51, %r18;
	mul.wide.u32 	%rd52, %r18, 4;
	add.s64 	%rd53, %rd4, %rd52;
	mov.b32 	%r41, -1;
	st.global.u32 	[%rd53], %r41;
	add.s64 	%rd54, %rd3, %rd51;
	mov.b16 	%rs13, 0;
	st.global.u8 	[%rd54], %rs13;
	setp.eq.s32 	%p10, %r18, %r21;
	@%p10 bra 	$L__BB1_19;
	add.s64 	%rd57, %rd2, %rd52;
	st.global.u32 	[%rd57], %r22;
	add.s64 	%rd58, %rd1, %rd51;
	mov.b16 	%rs14, 0;
	st.global.u8 	[%rd58], %rs14;
	bra.uni 	$L__BB1_20;
$L__BB1_19:
	mov.b32 	%r42, 0;
	st.global.u32 	[%rd5], %r42;
	mov.b16 	%rs15, 1;
	st.global.u8 	[%rd6], %rs15;
$L__BB1_20:
	add.s32 	%r46, %r18, %r5;
	setp.lt.s32 	%p11, %r46, %r20;
	@%p11 bra 	$L__BB1_8;
$L__BB1_21:
	bar.sync 	0;
	ret;

}


// ===== COMPILED SASS (sm_100) =====

	.target	sm_100

	.elftype	@"ET_EXEC"


//--------------------- .note.nv.tkinfo           --------------------------
	.section	.note.nv.tkinfo,"",@"SHT_NOTE"
	.sectionflags	@"SHF_NOTE_NV_TKINFO"
	.tkinfo
        /*0018*/ 	.word	0x00000002
        /*0030*/ 	.string	""
        /*0030*/ 	.string	"ptxas"
        /*0030*/ 	.string	"Cuda compilation tools, release 13.0, V13.0.88"
        /*0030*/ 	.string	"Build cuda_13.0.r13.0/compiler.36424714_0"
        /*0030*/ 	.string	"-arch sm_100 -m 64 "



//--------------------- .note.nv.cuinfo           --------------------------
	.section	.note.nv.cuinfo,"",@"SHT_NOTE"
	.sectionflags	@"SHF_NOTE_NV_CUINFO"
        /*0018*/ 	.short	0x0002
        /*001a*/ 	.short	0x0064
        /*001c*/ 	.short	0x0082
	.zero		2


//--------------------- .nv.info                  --------------------------
	.section	.nv.info,"",@"SHT_CUDA_INFO"
	.align	4


	//----- nvinfo : EIATTR_REGCOUNT
	.align		4
        /*0000*/ 	.byte	0x04, 0x2f
        /*0002*/ 	.short	(.L_3 - .L_2)
	.align		4
.L_2:
        /*0004*/ 	.word	index@(_Z9addThirtyPiS_i)
        /*0008*/ 	.word	0x00000018


	//----- nvinfo : EIATTR_FRAME_SIZE
	.align		4
.L_3:
        /*000c*/ 	.byte	0x04, 0x11
        /*000e*/ 	.short	(.L_5 - .L_4)
	.align		4
.L_4:
        /*0010*/ 	.word	index@(_Z9addThirtyPiS_i)
        /*0014*/ 	.word	0x00000008


	//----- nvinfo : EIATTR_REGCOUNT
	.align		4
.L_5:
        /*0018*/ 	.byte	0x04, 0x2f
        /*001a*/ 	.short	(.L_7 - .L_6)
	.align		4
.L_6:
        /*001c*/ 	.word	index@(_Z13relax_initialPiS_PbS0_iii)
        /*0020*/ 	.word	0x00000018


	//----- nvinfo : EIATTR_FRAME_SIZE
	.align		4
.L_7:
        /*0024*/ 	.byte	0x04, 0x11
        /*0026*/ 	.short	(.L_9 - .L_8)
	.align		4
.L_8:
        /*0028*/ 	.word	index@(_Z13relax_initialPiS_PbS0_iii)
        /*002c*/ 	.word	0x00000000


	//----- nvinfo : EIATTR_MIN_STACK_SIZE
	.align		4
.L_9:
        /*0030*/ 	.byte	0x04, 0x12
        /*0032*/ 	.short	(.L_11 - .L_10)
	.align		4
.L_10:
        /*0034*/ 	.word	index@(_Z13relax_initialPiS_PbS0_iii)
        /*0038*/ 	.word	0x00000000


	//----- nvinfo : EIATTR_MIN_STACK_SIZE
	.align		4
.L_11:
        /*003c*/ 	.byte	0x04, 0x12
        /*003e*/ 	.short	(.L_13 - .L_12)
	.align		4
.L_12:
        /*0040*/ 	.word	index@(_Z9addThirtyPiS_i)
        /*0044*/ 	.word	0x00000008
.L_13:


//--------------------- .nv.compat                --------------------------
	.section	.nv.compat,"",@"SHT_CUDA_COMPAT_INFO"
	.align	4
        /*0000*/ 	.byte	0x02, 0x09, 0x00, 0x00, 0x02, 0x02, 0x01, 0x00, 0x02, 0x05, 0x05, 0x00, 0x03, 0x07, 0x01, 0x01
        /*0010*/ 	.byte	0x02, 0x03, 0x00, 0x00, 0x02, 0x06, 0x01, 0x00, 0x04, 0x0b, 0x08, 0x00, 0x09, 0x00, 0x00, 0x00
        /*0020*/ 	.byte	0x00, 0x00, 0x00, 0x00


//--------------------- .nv.info._Z13relax_initialPiS_PbS0_iii --------------------------
	.section	.nv.info._Z13relax_initialPiS_PbS0_iii,"",@"SHT_CUDA_INFO"
	.sectionflags	@""
	.align	4


	//----- nvinfo : EIATTR_CUDA_API_VERSION
	.align		4
        /*0000*/ 	.byte	0x04, 0x37
        /*0002*/ 	.short	(.L_15 - .L_14)
.L_14:
        /*0004*/ 	.word	0x00000082


	//----- nvinfo : EIATTR_KPARAM_INFO
	.align		4
.L_15:
        /*0008*/ 	.byte	0x04, 0x17
        /*000a*/ 	.short	(.L_17 - .L_16)
.L_16:
        /*000c*/ 	.word	0x00000000
        /*0010*/ 	.short	0x0006
        /*0012*/ 	.short	0x0028
        /*0014*/ 	.byte	0x00, 0xf0, 0x11, 0x00


	//----- nvinfo : EIATTR_KPARAM_INFO
	.align		4
.L_17:
        /*0018*/ 	.byte	0x04, 0x17
        /*001a*/ 	.short	(.L_19 - .L_18)
.L_18:
        /*001c*/ 	.word	0x00000000
        /*0020*/ 	.short	0x0005
        /*0022*/ 	.short	0x0024
        /*0024*/ 	.byte	0x00, 0xf0, 0x11, 0x00


	//----- nvinfo : EIATTR_KPARAM_INFO
	.align		4
.L_19:
        /*0028*/ 	.byte	0x04, 0x17
        /*002a*/ 	.short	(.L_21 - .L_20)
.L_20:
        /*002c*/ 	.word	0x00000000
        /*0030*/ 	.short	0x0004
        /*0032*/ 	.short	0x0020
        /*0034*/ 	.byte	0x00, 0xf0, 0x11, 0x00


	//----- nvinfo : EIATTR_KPARAM_INFO
	.align		4
.L_21:
        /*0038*/ 	.byte	0x04, 0x17
        /*003a*/ 	.short	(.L_23 - .L_22)
.L_22:
        /*003c*/ 	.word	0x00000000
        /*0040*/ 	.short	0x0003
        /*0042*/ 	.short	0x0018
        /*0044*/ 	.byte	0x00, 0xf5, 0x21, 0x00


	//----- nvinfo : EIATTR_KPARAM_INFO
	.align		4
.L_23:
        /*0048*/ 	.byte	0x04, 0x17
        /*004a*/ 	.short	(.L_25 - .L_24)
.L_24:
        /*004c*/ 	.word	0x00000000
        /*0050*/ 	.short	0x0002
        /*0052*/ 	.short	0x0010
        /*0054*/ 	.byte	0x00, 0xf5, 0x21, 0x00


	//----- nvinfo : EIATTR_KPARAM_INFO
	.align		4
.L_25:
        /*0058*/ 	.byte	0x04, 0x17
        /*005a*/ 	.short	(.L_27 - .L_26)
.L_26:
        /*005c*/ 	.word	0x00000000
        /*0060*/ 	.short	0x0001
        /*0062*/ 	.short	0x0008
        /*0064*/ 	.byte	0x00, 0xf5, 0x21, 0x00


	//----- nvinfo : EIATTR_KPARAM_INFO
	.align		4
.L_27:
        /*0068*/ 	.byte	0x04, 0x17
        /*006a*/ 	.short	(.L_29 - .L_28)
.L_28:
        /*006c*/ 	.word	0x00000000
        /*0070*/ 	.short	0x0000
        /*0072*/ 	.short	0x0000
        /*0074*/ 	.byte	0x00, 0xf5, 0x21, 0x00


	//----- nvinfo : EIATTR_SPARSE_MMA_MASK
	.align		4
.L_29:
        /*0078*/ 	.byte	0x03, 0x50
        /*007a*/ 	.short	0x0000


	//----- nvinfo : EIATTR_MAXREG_COUNT
	.align		4
        /*007c*/ 	.byte	0x03, 0x1b
        /*007e*/ 	.short	0x00ff


	//----- nvinfo : EIATTR_NUM_BARRIERS
	.align		4
        /*0080*/ 	.byte	0x02, 0x4c
        /*0082*/ 	.byte	0x01
	.zero		1


	//----- nvinfo : EIATTR_MERCURY_ISA_VERSION
	.align		4
        /*0084*/ 	.byte	0x03, 0x5f
        /*0086*/ 	.short	0x0101


	//----- nvinfo : EIATTR_VRC_CTA_INIT_COUNT
	.align		4
        /*0088*/ 	.byte	0x02, 0x4a
	.zero		1
	.zero		1


	//----- nvinfo : EIATTR_EXIT_INSTR_OFFSETS
	.align		4
        /*008c*/ 	.byte	0x04, 0x1c
        /*008e*/ 	.short	(.L_31 - .L_30)


	//   ....[0]....
.L_30:
        /*0090*/ 	.word	0x00000f70


	//----- nvinfo : EIATTR_CRS_STACK_SIZE
	.align		4
.L_31:
        /*0094*/ 	.byte	0x04, 0x1e
        /*0096*/ 	.short	(.L_33 - .L_32)
.L_32:
        /*0098*/ 	.word	0x00000000


	//----- nvinfo : EIATTR_CBANK_PARAM_SIZE
	.align		4
.L_33:
        /*009c*/ 	.byte	0x03, 0x19
        /*009e*/ 	.short	0x002c


	//----- nvinfo : EIATTR_PARAM_CBANK
	.align		4
        /*00a0*/ 	.byte	0x04, 0x0a
        /*00a2*/ 	.short	(.L_35 - .L_34)
	.align		4
.L_34:
        /*00a4*/ 	.word	index@(.nv.constant0._Z13relax_initialPiS_PbS0_iii)
        /*00a8*/ 	.short	0x0380
        /*00aa*/ 	.short	0x002c


	//----- nvinfo : EIATTR_SW_WAR
	.align		4
.L_35:
        /*00ac*/ 	.byte	0x04, 0x36
        /*00ae*/ 	.short	(.L_37 - .L_36)
.L_36:
        /*00b0*/ 	.word	0x00000008
.L_37:


//--------------------- .nv.info._Z9addThirtyPiS_i --------------------------
	.section	.nv.info._Z9addThirtyPiS_i,"",@"SHT_CUDA_INFO"
	.sectionflags	@""
	.align	4


	//----- nvinfo : EIATTR_CUDA_API_VERSION
	.align		4
        /*0000*/ 	.byte	0x04, 0x37
        /*0002*/ 	.short	(.L_39 - .L_38)
.L_38:
        /*0004*/ 	.word	0x00000082


	//----- nvinfo : EIATTR_KPARAM_INFO
	.align		4
.L_39:
        /*0008*/ 	.byte	0x04, 0x17
        /*000a*/ 	.short	(.L_41 - .L_40)
.L_40:
        /*000c*/ 	.word	0x00000000
        /*0010*/ 	.short	0x0002
        /*0012*/ 	.short	0x0010
        /*0014*/ 	.byte	0x00, 0xf0, 0x11, 0x00


	//----- nvinfo : EIATTR_KPARAM_INFO
	.align		4
.L_41:
        /*0018*/ 	.byte	0x04, 0x17
        /*001a*/ 	.short	(.L_43 - .L_42)
.L_42:
        /*001c*/ 	.word	0x00000000
        /*0020*/ 	.short	0x0001
        /*0022*/ 	.short	0x0008
        /*0024*/ 	.byte	0x00, 0xf5, 0x21, 0x00


	//----- nvinfo : EIATTR_KPARAM_INFO
	.align		4
.L_43:
        /*0028*/ 	.byte	0x04, 0x17
        /*002a*/ 	.short	(.L_45 - .L_44)
.L_44:
        /*002c*/ 	.word	0x00000000
        /*0030*/ 	.short	0x0000
        /*0032*/ 	.short	0x0000
        /*0034*/ 	.byte	0x00, 0xf5, 0x21, 0x00


	//----- nvinfo : EIATTR_SPARSE_MMA_MASK
	.align		4
.L_45:
        /*0038*/ 	.byte	0x03, 0x50
        /*003a*/ 	.short	0x0000


	//----- nvinfo : EIATTR_MAXREG_COUNT
	.align		4
        /*003c*/ 	.byte	0x03, 0x1b
        /*003e*/ 	.short	0x00ff


	//----- nvinfo : EIATTR_EXTERNS
	.align		4
        /*0040*/ 	.byte	0x04, 0x0f
        /*0042*/ 	.short	(.L_47 - .L_46)


	//   ....[0]....
	.align		4
.L_46:
        /*0044*/ 	.word	index@(vprintf)


	//----- nvinfo : EIATTR_MERCURY_ISA_VERSION
	.align		4
.L_47:
        /*0048*/ 	.byte	0x03, 0x5f
        /*004a*/ 	.short	0x0101


	//----- nvinfo : EIATTR_VRC_CTA_INIT_COUNT
	.align		4
        /*004c*/ 	.byte	0x02, 0x4a
	.zero		1
	.zero		1


	//----- nvinfo : EIATTR_SYSCALL_OFFSETS
	.align		4
        /*0050*/ 	.byte	0x04, 0x46
        /*0052*/ 	.short	(.L_49 - .L_48)


	//   ....[0]....
.L_48:
        /*0054*/ 	.word	0x000001a0


	//   ....[1]....
        /*0058*/ 	.word	0x00000260


	//----- nvinfo : EIATTR_EXIT_INSTR_OFFSETS
	.align		4
.L_49:
        /*005c*/ 	.byte	0x04, 0x1c
        /*005e*/ 	.short	(.L_51 - .L_50)


	//   ....[0]....
.L_50:
        /*0060*/ 	.word	0x000000c0


	//   ....[1]....
        /*0064*/ 	.word	0x00000270


	//----- nvinfo : EIATTR_CRS_STACK_SIZE
	.align		4
.L_51:
        /*0068*/ 	.byte	0x04, 0x1e
        /*006a*/ 	.short	(.L_53 - .L_52)
.L_52:
        /*006c*/ 	.word	0x00000000


	//----- nvinfo : EIATTR_CBANK_PARAM_SIZE
	.align		4
.L_53:
        /*0070*/ 	.byte	0x03, 0x19
        /*0072*/ 	.short	0x0014


	//----- nvinfo : EIATTR_PARAM_CBANK
	.align		4
        /*0074*/ 	.byte	0x04, 0x0a
        /*0076*/ 	.short	(.L_55 - .L_54)
	.align		4
.L_54:
        /*0078*/ 	.word	index@(.nv.constant0._Z9addThirtyPiS_i)
        /*007c*/ 	.short	0x0380
        /*007e*/ 	.short	0x0014


	//----- nvinfo : EIATTR_SW_WAR
	.align		4
.L_55:
        /*0080*/ 	.byte	0x04, 0x36
        /*0082*/ 	.short	(.L_57 - .L_56)
.L_56:
        /*0084*/ 	.word	0x00000008
.L_57:


//--------------------- .nv.callgraph             --------------------------
	.section	.nv.callgraph,"",@"SHT_CUDA_CALLGRAPH"
	.align	4
	.sectionentsize	8
	.align		4
        /*0000*/ 	.word	0x00000000
	.align		4
        /*0004*/ 	.word	0xffffffff
	.align		4
        /*0008*/ 	.word	index@(_Z9addThirtyPiS_i)
	.align		4
        /*000c*/ 	.word	index@(vprintf)
	.align		4
        /*0010*/ 	.word	0x00000000
	.align		4
        /*0014*/ 	.word	0xfffffffe
	.align		4
        /*0018*/ 	.word	0x00000000
	.align		4
        /*001c*/ 	.word	0xfffffffd
	.align		4
        /*0020*/ 	.word	0x00000000
	.align		4
        /*0024*/ 	.word	0xfffffffc


//--------------------- .nv.constant4             --------------------------
	.section	.nv.constant4,"a",@progbits
	.align	8
	.align		8
.nv.constant4:
        /*0000*/ 	.dword	$str
	.align		8
        /*0008*/ 	.dword	$str$1
	.align		8
        /*0010*/ 	.dword	vprintf


//--------------------- .text._Z13relax_initialPiS_PbS0_iii --------------------------
	.section	.text._Z13relax_initialPiS_PbS0_iii,"ax",@progbits
	.align	128
        .global         _Z13relax_initialPiS_PbS0_iii
        .type           _Z13relax_initialPiS_PbS0_iii,@function
        .size           _Z13relax_initialPiS_PbS0_iii,(.L_x_26 - _Z13relax_initialPiS_PbS0_iii)
        .other          _Z13relax_initialPiS_PbS0_iii,@"STO_CUDA_ENTRY STV_DEFAULT"
_Z13relax_initialPiS_PbS0_iii:
.text._Z13relax_initialPiS_PbS0_iii:
[----:B------:R-:W-:Y:S01]  /*0000*/  LDC R1, c[0x0][0x37c] ;  /* 0x0000df00ff017b82 */ /* 0x000fe20000000800 */
[----:B------:R-:W0:Y:S01]  /*0010*/  S2R R11, SR_CTAID.X ;  /* 0x00000000000b7919 */ /* 0x000e220000002500 */
[----:B------:R-:W0:Y:S06]  /*0020*/  LDCU UR14, c[0x0][0x360] ;  /* 0x00006c00ff0e77ac */ /* 0x000e2c0008000800 */
[----:B------:R-:W1:Y:S01]  /*0030*/  LDC R0, c[0x0][0x370] ;  /* 0x0000dc00ff007b82 */ /* 0x000e620000000800 */
[----:B------:R-:W-:Y:S01]  /*0040*/  BSSY.RECONVERGENT B0, `(.L_x_0) ;  /* 0x00000f1000007945 */ /* 0x000fe20003800200 */
[----:B------:R-:W0:Y:S01]  /*0050*/  S2R R8, SR_TID.X ;  /* 0x0000000000087919 */ /* 0x000e220000002100 */
[----:B------:R-:W2:Y:S01]  /*0060*/  LDCU UR15, c[0x0][0x3a0] ;  /* 0x00007400ff0f77ac */ /* 0x000ea20008000800 */
[----:B------:R-:W3:Y:S01]  /*0070*/  LDCU UR16, c[0x0][0x3a0] ;  /* 0x00007400ff1077ac */ /* 0x000ee20008000800 */
[----:B------:R-:W4:Y:S01]  /*0080*/  LDCU.64 UR4, c[0x0][0x390] ;  /* 0x00007200ff0477ac */ /* 0x000f220008000a00 */
[----:B------:R-:W5:Y:S01]  /*0090*/  LDCU.64 UR6, c[0x0][0x390] ;  /* 0x00007200ff0677ac */ /* 0x000f620008000a00 */
[----:B------:R-:W0:Y:S01]  /*00a0*/  LDCU.64 UR8, c[0x0][0x398] ;  /* 0x00007300ff0877ac */ /* 0x000e220008000a00 */
[----:B------:R-:W0:Y:S01]  /*00b0*/  LDCU.64 UR10, c[0x0][0x388] ;  /* 0x00007100ff0a77ac */ /* 0x000e220008000a00 */
[----:B------:R-:W0:Y:S02]  /*00c0*/  LDCU.64 UR12, c[0x0][0x380] ;  /* 0x00007000ff0c77ac */ /* 0x000e240008000a00 */
[----:B0-----:R-:W-:-:S05]  /*00d0*/  IMAD R15, R11, UR14, R8 ;  /* 0x0000000e0b0f7c24 */ /* 0x001fca000f8e0208 */
[----:B--2---:R-:W-:-:S13]  /*00e0*/  ISETP.GE.AND P0, PT, R15, UR15, PT ;  /* 0x0000000f0f007c0c */ /* 0x004fda000bf06270 */
[----:B-1-345:R-:W-:Y:S05]  /*00f0*/  @P0 BRA `(.L_x_1) ;  /* 0x0000000c00940947 */ /* 0x03afea0003800000 */
[----:B------:R-:W-:Y:S01]  /*0100*/  IMAD R0, R0, UR14, RZ ;  /* 0x0000000e00007c24 */ /* 0x000fe2000f8e02ff */
[----:B------:R-:W0:Y:S01]  /*0110*/  LDC R12, c[0x0][0x3a4] ;  /* 0x0000e900ff0c7b82 */ /* 0x000e220000000800 */
[----:B------:R-:W0:Y:S01]  /*0120*/  LDCU.64 UR18, c[0x0][0x390] ;  /* 0x00007200ff1277ac */ /* 0x000e220008000a00 */
[----:B------:R-:W-:Y:S01]  /*0130*/  BSSY.RECONVERGENT B1, `(.L_x_2) ;  /* 0x000005b000017945 */ /* 0x000fe20003800200 */
[----:B------:R-:W1:Y:S01]  /*0140*/  I2F.U32.RP R7, R0 ;  /* 0x0000000000077306 */ /* 0x000e620000209000 */
[C---:B------:R-:W-:Y:S01]  /*0150*/  IMAD.IADD R4, R0.reuse, 0x1, R15 ;  /* 0x0000000100047824 */ /* 0x040fe200078e020f */
[----:B------:R-:W-:Y:S01]  /*0160*/  ISETP.NE.U32.AND P2, PT, R0, RZ, PT ;  /* 0x000000ff0000720c */ /* 0x000fe20003f45070 */
[----:B------:R-:W-:Y:S02]  /*0170*/  IMAD.MOV R13, RZ, RZ, -R0 ;  /* 0x000000ffff0d7224 */ /* 0x000fe400078e0a00 */
[----:B------:R-:W2:Y:S01]  /*0180*/  LDC.64 R16, c[0x0][0x358] ;  /* 0x0000d600ff107b82 */ /* 0x000ea20000000a00 */
[----:B------:R-:W-:-:S02]  /*0190*/  ISETP.GE.AND P0, PT, R4, UR15, PT ;  /* 0x0000000f04007c0c */ /* 0x000fc4000bf06270 */
[----:B------:R-:W-:Y:S02]  /*01a0*/  VIMNMX R5, PT, PT, R4, UR15, !PT ;  /* 0x0000000f04057c48 */ /* 0x000fe4000ffe0100 */
[----:B------:R-:W-:-:S04]  /*01b0*/  SEL R6, RZ, 0x1, P0 ;  /* 0x00000001ff067807 */ /* 0x000fc80000000000 */
[----:B------:R-:W-:Y:S01]  /*01c0*/  IADD3 R5, PT, PT, R5, -R4, -R6 ;  /* 0x8000000405057210 */ /* 0x000fe20007ffe806 */
[----:B-1----:R-:W1:Y:S02]  /*01d0*/  MUFU.RCP R7, R7 ;  /* 0x0000000700077308 */ /* 0x002e640000001000 */
[----:B-1----:R-:W-:-:S06]  /*01e0*/  VIADD R2, R7, 0xffffffe ;  /* 0x0ffffffe07027836 */ /* 0x002fcc0000000000 */
[----:B------:R1:W3:Y:S02]  /*01f0*/  F2I.FTZ.U32.TRUNC.NTZ R3, R2 ;  /* 0x0000000200037305 */ /* 0x0002e4000021f000 */
[----:B-1----:R-:W-:Y:S02]  /*0200*/  IMAD.MOV.U32 R2, RZ, RZ, RZ ;  /* 0x000000ffff027224 */ /* 0x002fe400078e00ff */
[----:B---3--:R-:W-:-:S04]  /*0210*/  IMAD R13, R13, R3, RZ ;  /* 0x000000030d0d7224 */ /* 0x008fc800078e02ff */
[----:B------:R-:W-:-:S06]  /*0220*/  IMAD.HI.U32 R10, R3, R13, R2 ;  /* 0x0000000d030a7227 */ /* 0x000fcc00078e0002 */
[----:B------:R-:W-:-:S04]  /*0230*/  IMAD.HI.U32 R3, R10, R5, RZ ;  /* 0x000000050a037227 */ /* 0x000fc800078e00ff */
[----:B------:R-:W-:-:S04]  /*0240*/  IMAD.MOV R2, RZ, RZ, -R3 ;  /* 0x000000ffff027224 */ /* 0x000fc800078e0a03 */
[----:B------:R-:W-:-:S05]  /*0250*/  IMAD R5, R0, R2, R5 ;  /* 0x0000000200057224 */ /* 0x000fca00078e0205 */
[----:B------:R-:W-:-:S13]  /*0260*/  ISETP.GE.U32.AND P0, PT, R5, R0, PT ;  /* 0x000000000500720c */ /* 0x000fda0003f06070 */
[----:B------:R-:W-:Y:S02]  /*0270*/  @P0 IMAD.IADD R5, R5, 0x1, -R0 ;  /* 0x0000000105050824 */ /* 0x000fe400078e0a00 */
[----:B------:R-:W-:-:S03]  /*0280*/  @P0 VIADD R3, R3, 0x1 ;  /* 0x0000000103030836 */ /* 0x000fc60000000000 */
[-C--:B------:R-:W-:Y:S02]  /*0290*/  ISETP.GE.U32.AND P1, PT, R5, R0.reuse, PT ;  /* 0x000000000500720c */ /* 0x080fe40003f26070 */
[----:B------:R-:W1:Y:S11]  /*02a0*/  LDC.64 R4, c[0x0][0x380] ;  /* 0x0000e000ff047b82 */ /* 0x000e760000000a00 */
[----:B------:R-:W-:Y:S01]  /*02b0*/  @P1 VIADD R3, R3, 0x1 ;  /* 0x0000000103031836 */ /* 0x000fe20000000000 */
[----:B------:R-:W-:-:S02]  /*02c0*/  @!P2 LOP3.LUT R3, RZ, R0, RZ, 0x33, !PT ;  /* 0x00000000ff03a212 */ /* 0x000fc400078e33ff */
[----:B0-----:R-:W-:-:S03]  /*02d0*/  IADD3 R2, P1, PT, R12, UR18, RZ ;  /* 0x000000120c027c10 */ /* 0x001fc6000ff3e0ff */
[----:B------:R-:W-:-:S05]  /*02e0*/  IMAD.IADD R6, R6, 0x1, R3 ;  /* 0x0000000106067824 */ /* 0x000fca00078e0203 */
[----:B------:R-:W-:Y:S01]  /*02f0*/  LOP3.LUT R3, R6, 0x3, RZ, 0xc0, !PT ;  /* 0x0000000306037812 */ /* 0x000fe200078ec0ff */
[----:B-1----:R-:W-:-:S03]  /*0300*/  IMAD.WIDE.U32 R4, R12, 0x4, R4 ;  /* 0x000000040c047825 */ /* 0x002fc600078e0004 */
[----:B------:R-:W-:Y:S01]  /*0310*/  ISETP.NE.AND P0, PT, R3, 0x3, PT ;  /* 0x000000030300780c */ /* 0x000fe20003f05270 */
[----:B------:R-:W-:-:S12]  /*0320*/  IMAD.X R3, RZ, RZ, UR19, P1 ;  /* 0x00000013ff037e24 */ /* 0x000fd800088e06ff */
[----:B--2---:R-:W-:Y:S05]  /*0330*/  @!P0 BRA `(.L_x_3) ;  /* 0x0000000000e88947 */ /* 0x004fea0003800000 */
[----:B------:R-:W0:Y:S01]  /*0340*/  LDC R7, c[0x0][0x3a8] ;  /* 0x0000ea00ff077b82 */ /* 0x000e220000000800 */
[----:B------:R-:W-:Y:S01]  /*0350*/  VIADD R10, R6, 0x1 ;  /* 0x00000001060a7836 */ /* 0x000fe20000000000 */
[----:B------:R-:W-:Y:S01]  /*0360*/  BSSY.RECONVERGENT B2, `(.L_x_4) ;  /* 0x0000036000027945 */ /* 0x000fe20003800200 */
[----:B------:R-:W-:Y:S02]  /*0370*/  IMAD.MOV.U32 R9, RZ, RZ, RZ ;  /* 0x000000ffff097224 */ /* 0x000fe400078e00ff */
[----:B------:R-:W-:Y:S01]  /*0380*/  IMAD.IADD R15, R12, 0x1, -R15 ;  /* 0x000000010c0f7824 */ /* 0x000fe200078e0a0f */
[----:B------:R-:W-:Y:S01]  /*0390*/  LOP3.LUT R10, R10, 0x3, RZ, 0xc0, !PT ;  /* 0x000000030a0a7812 */ /* 0x000fe200078ec0ff */
[----:B------:R-:W-:-:S04]  /*03a0*/  IMAD.WIDE.U32 R8, R11, UR14, R8 ;  /* 0x0000000e0b087c25 */ /* 0x000fc8000f8e0008 */
[C---:B------:R-:W-:Y:S01]  /*03b0*/  IMAD.SHL.U32 R12, R8.reuse, 0x4, RZ ;  /* 0x00000004080c7824 */ /* 0x040fe200078e00ff */
[--C-:B------:R-:W-:Y:S01]  /*03c0*/  SHF.L.U64.HI R19, R8, 0x2, R9.reuse ;  /* 0x0000000208137819 */ /* 0x100fe20000010209 */
[----:B------:R-:W-:Y:S02]  /*03d0*/  IMAD.MOV.U32 R13, RZ, RZ, R8 ;  /* 0x000000ffff0d7224 */ /* 0x000fe400078e0008 */
[----:B------:R-:W-:Y:S02]  /*03e0*/  IMAD.MOV.U32 R14, RZ, RZ, R9 ;  /* 0x000000ffff0e7224 */ /* 0x000fe400078e0009 */
[----:B------:R-:W-:-:S07]  /*03f0*/  IMAD.MOV R18, RZ, RZ, -R10 ;  /* 0x000000ffff127224 */ /* 0x000fce00078e0a0a */
.L_x_8:
[----:B------:R-:W-:Y:S01]  /*0400*/  IADD3 R8, P1, PT, R13, UR8, RZ ;  /* 0x000000080d087c10 */ /* 0x000fe2000ff3e0ff */
[----:B------:R-:W-:Y:S01]  /*0410*/  IMAD.MOV.U32 R21, RZ, RZ, -0x1 ;  /* 0xffffffffff157424 */ /* 0x000fe200078e00ff */
[----:B------:R-:W-:Y:S01]  /*0420*/  R2UR UR18, R16 ;  /* 0x00000000101272ca */ /* 0x000fe200000e0000 */
[----:B------:R-:W-:Y:S01]  /*0430*/  VIADD R18, R18, 0x1 ;  /* 0x0000000112127836 */ /* 0x000fe20000000000 */
[C---:B------:R-:W-:Y:S01]  /*0440*/  R2UR UR19, R17.reuse ;  /* 0x00000000111372ca */ /* 0x040fe200000e0000 */
[----:B------:R-:W-:Y:S01]  /*0450*/  BSSY.RECONVERGENT B3, `(.L_x_5) ;  /* 0x000001d000037945 */ /* 0x000fe20003800200 */
[----:B------:R-:W-:Y:S02]  /*0460*/  R2UR UR20, R16 ;  /* 0x00000000101472ca */ /* 0x000fe400000e0000 */
[----:B------:R-:W-:Y:S02]  /*0470*/  R2UR UR21, R17 ;  /* 0x00000000111572ca */ /* 0x000fe400000e0000 */
[----:B------:R-:W-:-:S02]  /*0480*/  IADD3.X R9, PT, PT, R14, UR9, RZ, P1, !PT ;  /* 0x000000090e097c10 */ /* 0x000fc40008ffe4ff */
[----:B------:R-:W-:Y:S02]  /*0490*/  ISETP.NE.AND P1, PT, R15, RZ, PT ;  /* 0x000000ff0f00720c */ /* 0x000fe40003f25270 */
[----:B------:R-:W-:-:S04]  /*04a0*/  IADD3 R10, P0, PT, R12, UR10, RZ ;  /* 0x0000000a0c0a7c10 */ /* 0x000fc8000ff1e0ff */
[----:B------:R-:W-:Y:S02]  /*04b0*/  IADD3.X R11, PT, PT, R19, UR11, RZ, P0, !PT ;  /* 0x0000000b130b7c10 */ /* 0x000fe400087fe4ff */
[----:B------:R-:W-:-:S03]  /*04c0*/  ISETP.NE.AND P0, PT, R18, RZ, PT ;  /* 0x000000ff1200720c */ /* 0x000fc60003f05270 */
[----:B------:R1:W-:Y:S04]  /*04d0*/  STG.E desc[UR18][R10.64], R21 ;  /* 0x000000150a007986 */ /* 0x0003e8000c101912 */
[----:B------:R1:W-:Y:S01]  /*04e0*/  STG.E.U8 desc[UR20][R8.64], RZ ;  /* 0x000000ff08007986 */ /* 0x0003e2000c101114 */
[----:B------:R-:W-:Y:S05]  /*04f0*/  @!P1 BRA `(.L_x_6) ;  /* 0x00000000002c9947 */ /* 0x000fea0003800000 */
[C---:B------:R-:W-:Y:S02]  /*0500*/  R2UR UR18, R16.reuse ;  /* 0x00000000101272ca */ /* 0x040fe400000e0000 */
[C---:B------:R-:W-:Y:S02]  /*0510*/  R2UR UR19, R17.reuse ;  /* 0x00000000111372ca */ /* 0x040fe400000e0000 */
[----:B------:R-:W-:Y:S02]  /*0520*/  R2UR UR20, R16 ;  /* 0x00000000101472ca */ /* 0x000fe400000e0000 */
[----:B------:R-:W-:Y:S02]  /*0530*/  R2UR UR21, R17 ;  /* 0x00000000111572ca */ /* 0x000fe400000e0000 */
[----:B-1----:R-:W-:Y:S02]  /*0540*/  IADD3 R8, P1, PT, R12, UR12, RZ ;  /* 0x0000000c0c087c10 */ /* 0x002fe4000ff3e0ff */
[----:B------:R-:W-:-:S02]  /*0550*/  IADD3 R10, P2, PT, R13, UR6, RZ ;  /* 0x000000060d0a7c10 */ /* 0x000fc4000ff5e0ff */
[----:B------:R-:W-:Y:S02]  /*0560*/  IADD3.X R9, PT, PT, R19, UR13, RZ, P1, !PT ;  /* 0x0000000d13097c10 */ /* 0x000fe40008ffe4ff */
[----:B------:R-:W-:-:S03]  /*0570*/  IADD3.X R11, PT, PT, R14, UR7, RZ, P2, !PT ;  /* 0x000000070e0b7c10 */ /* 0x000fc600097fe4ff */
[----:B0-----:R0:W-:Y:S04]  /*0580*/  STG.E desc[UR18][R8.64], R7 ;  /* 0x0000000708007986 */ /* 0x0011e8000c101912 */
[----:B------:R0:W-:Y:S01]  /*0590*/  STG.E.U8 desc[UR20][R10.64], RZ ;  /* 0x000000ff0a007986 */ /* 0x0001e2000c101114 */
[----:B------:R-:W-:Y:S05]  /*05a0*/  BRA `(.L_x_7) ;  /* 0x00000000001c7947 */ /* 0x000fea0003800000 */
.L_x_6:
[C---:B------:R-:W-:Y:S01]  /*05b0*/  R2UR UR18, R16.reuse ;  /* 0x00000000101272ca */ /* 0x040fe200000e0000 */
[----:B-1----:R-:W-:Y:S01]  /*05c0*/  IMAD.MOV.U32 R8, RZ, RZ, 0x1 ;  /* 0x00000001ff087424 */ /* 0x002fe200078e00ff */
[C---:B------:R-:W-:Y:S02]  /*05d0*/  R2UR UR19, R17.reuse ;  /* 0x00000000111372ca */ /* 0x040fe400000e0000 */
[----:B------:R-:W-:Y:S02]  /*05e0*/  R2UR UR20, R16 ;  /* 0x00000000101472ca */ /* 0x000fe400000e0000 */
[----:B------:R-:W-:-:S09]  /*05f0*/  R2UR UR21, R17 ;  /* 0x00000000111572ca */ /* 0x000fd200000e0000 */
[----:B------:R1:W-:Y:S04]  /*0600*/  STG.E desc[UR18][R4.64], RZ ;  /* 0x000000ff04007986 */ /* 0x0003e8000c101912 */
[----:B------:R1:W-:Y:S02]  /*0610*/  STG.E.U8 desc[UR20][R2.64], R8 ;  /* 0x0000000802007986 */ /* 0x0003e4000c101114 */
.L_x_7:
[----:B------:R-:W-:Y:S05]  /*0620*/  BSYNC.RECONVERGENT B3 ;  /* 0x0000000000037941 */ /* 0x000fea0003800200 */
.L_x_5:
[----:B01----:R-:W-:Y:S01]  /*0630*/  IMAD.MOV.U32 R8, RZ, RZ, R12 ;  /* 0x000000ffff087224 */ /* 0x003fe200078e000c */
[C---:B------:R-:W-:Y:S01]  /*0640*/  IADD3 R13, P1, PT, R0.reuse, R13, RZ ;  /* 0x0000000d000d7210 */ /* 0x040fe20007f3e0ff */
[----:B------:R-:W-:Y:S02]  /*0650*/  IMAD.MOV.U32 R9, RZ, RZ, R19 ;  /* 0x000000ffff097224 */ /* 0x000fe400078e0013 */
[----:B------:R-:W-:Y:S02]  /*0660*/  IMAD.IADD R15, R15, 0x1, -R0 ;  /* 0x000000010f0f7824 */ /* 0x000fe400078e0a00 */
[----:B------:R-:W-:-:S04]  /*0670*/  IMAD.WIDE.U32 R8, R0, 0x4, R8 ;  /* 0x0000000400087825 */ /* 0x000fc800078e0008 */
[----:B------:R-:W-:Y:S02]  /*0680*/  IMAD.MOV.U32 R12, RZ, RZ, R8 ;  /* 0x000000ffff0c7224 */ /* 0x000fe400078e0008 */
[----:B------:R-:W-:Y:S02]  /*0690*/  IMAD.MOV.U32 R19, RZ, RZ, R9 ;  /* 0x000000ffff137224 */ /* 0x000fe400078e0009 */
[----:B------:R-:W-:Y:S01]  /*06a0*/  IMAD.X R14, RZ, RZ, R14, P1 ;  /* 0x000000ffff0e7224 */ /* 0x000fe200008e060e */
[----:B------:R-:W-:Y:S06]  /*06b0*/  @P0 BRA `(.L_x_8) ;  /* 0xfffffffc00500947 */ /* 0x000fec000383ffff */
[----:B------:R-:W-:Y:S05]  /*06c0*/  BSYNC.RECONVERGENT B2 ;  /* 0x0000000000027941 */ /* 0x000fea0003800200 */
.L_x_4:
[----:B------:R-:W-:-:S07]  /*06d0*/  IMAD.MOV.U32 R15, RZ, RZ, R13 ;  /* 0x000000ffff0f7224 */ /* 0x000fce00078e000d */
.L_x_3:
[----:B------:R-:W-:Y:S05]  /*06e0*/  BSYNC.RECONVERGENT B1 ;  /* 0x0000000000017941 */ /* 0x000fea0003800200 */
.L_x_2:
[----:B------:R-:W0:Y:S01]  /*06f0*/  LDC R7, c[0x0][0x3a8] ;  /* 0x0000ea00ff077b82 */ /* 0x000e220000000800 */
[----:B------:R-:W-:-:S07]  /*0700*/  ISETP.GE.U32.AND P0, PT, R6, 0x3, PT ;  /* 0x000000030600780c */ /* 0x000fce0003f06070 */
[----:B------:R-:W1:Y:S08]  /*0710*/  LDC R14, c[0x0][0x3a4] ;  /* 0x0000e900ff0e7b82 */ /* 0x000e700000000800 */
[----:B------:R-:W2:Y:S08]  /*0720*/  LDC.64 R8, c[0x0][0x380] ;  /* 0x0000e000ff087b82 */ /* 0x000eb00000000a00 */
[----:B------:R-:W3:Y:S08]  /*0730*/  LDC.64 R10, c[0x0][0x388] ;  /* 0x0000e200ff0a7b82 */ /* 0x000ef00000000a00 */
[----:B------:R-:W4:Y:S01]  /*0740*/  LDC.64 R12, c[0x0][0x398] ;  /* 0x0000e600ff0c7b82 */ /* 0x000f220000000a00 */
[----:B------:R-:W-:Y:S05]  /*0750*/  @!P0 BRA `(.L_x_1) ;  /* 0x0000000400fc8947 */ /* 0x000fea0003800000 */
.L_x_21:
[C---:B---34-:R-:W-:Y:S01]  /*0760*/  IADD3 R20, P0, PT, R15.reuse, R12, RZ ;  /* 0x0000000c0f147210 */ /* 0x058fe20007f1e0ff */
[----:B-1----:R-:W-:Y:S01]  /*0770*/  IMAD.MOV.U32 R6, RZ, RZ, -0x1 ;  /* 0xffffffffff067424 */ /* 0x002fe200078e00ff */
[C---:B------:R-:W-:Y:S01]  /*0780*/  R2UR UR18, R16.reuse ;  /* 0x00000000101272ca */ /* 0x040fe200000e0000 */
[----:B---3--:R-:W-:Y:S01]  /*0790*/  IMAD.WIDE.U32 R18, R15, 0x4, R10 ;  /* 0x000000040f127825 */ /* 0x008fe200078e000a */
[C---:B------:R-:W-:Y:S01]  /*07a0*/  R2UR UR19, R17.reuse ;  /* 0x00000000111372ca */ /* 0x040fe200000e0000 */
[----:B------:R-:W-:Y:S01]  /*07b0*/  BSSY.RECONVERGENT B1, `(.L_x_9) ;  /* 0x0000019000017945 */ /* 0x000fe20003800200 */
[----:B------:R-:W-:Y:S01]  /*07c0*/  R2UR UR20, R16 ;  /* 0x00000000101472ca */ /* 0x000fe200000e0000 */
[----:B------:R-:W-:Y:S01]  /*07d0*/  IMAD.X R21, RZ, RZ, R13, P0 ;  /* 0x000000ffff157224 */ /* 0x000fe200000e060d */
[----:B------:R-:W-:Y:S02]  /*07e0*/  R2UR UR21, R17 ;  /* 0x00000000111572ca */ /* 0x000fe400000e0000 */
[----:B-1----:R-:W-:-:S07]  /*07f0*/  ISETP.NE.AND P0, PT, R15, R14, PT ;  /* 0x0000000e0f00720c */ /* 0x002fce0003f05270 */
[----:B------:R1:W-:Y:S04]  /*0800*/  STG.E desc[UR18][R18.64], R6 ;  /* 0x0000000612007986 */ /* 0x0003e8000c101912 */
[----:B------:R1:W-:Y:S02]  /*0810*/  STG.E.U8 desc[UR20][R20.64], RZ ;  /* 0x000000ff14007986 */ /* 0x0003e4000c101114 */
[----:B------:R-:W-:Y:S05]  /*0820*/  @!P0 BRA `(.L_x_10) ;  /* 0x0000000000288947 */ /* 0x000fea0003800000 */
[C---:B------:R-:W-:Y:S01]  /*0830*/  R2UR UR18, R16.reuse ;  /* 0x00000000101272ca */ /* 0x040fe200000e0000 */
[----:B-12---:R-:W-:Y:S01]  /*0840*/  IMAD.WIDE.U32 R18, R15, 0x4, R8 ;  /* 0x000000040f127825 */ /* 0x006fe200078e0008 */
[C---:B------:R-:W-:Y:S02]  /*0850*/  R2UR UR19, R17.reuse ;  /* 0x00000000111372ca */ /* 0x040fe400000e0000 */
[----:B------:R-:W-:Y:S02]  /*0860*/  R2UR UR20, R16 ;  /* 0x00000000101472ca */ /* 0x000fe400000e0000 */
[----:B------:R-:W-:Y:S02]  /*0870*/  R2UR UR21, R17 ;  /* 0x00000000111572ca */ /* 0x000fe400000e0000 */
[----:B------:R-:W-:-:S05]  /*0880*/  IADD3 R20, P0, PT, R15, UR4, RZ ;  /* 0x000000040f147c10 */ /* 0x000fca000ff1e0ff */
[----:B------:R-:W-:Y:S02]  /*0890*/  IMAD.X R21, RZ, RZ, UR5, P0 ;  /* 0x00000005ff157e24 */ /* 0x000fe400080e06ff */
[----:B0-----:R3:W-:Y:S04]  /*08a0*/  STG.E desc[UR18][R18.64], R7 ;  /* 0x0000000712007986 */ /* 0x0017e8000c101912 */
[----:B------:R3:W-:Y:S01]  /*08b0*/  STG.E.U8 desc[UR20][R20.64], RZ ;  /* 0x000000ff14007986 */ /* 0x0007e2000c101114 */
[----:B------:R-:W-:Y:S05]  /*08c0*/  BRA `(.L_x_11) ;  /* 0x00000000001c7947 */ /* 0x000fea0003800000 */
.L_x_10:
[C---:B------:R-:W-:Y:S01]  /*08d0*/  R2UR UR18, R16.reuse ;  /* 0x00000000101272ca */ /* 0x040fe200000e0000 */
[----:B-1----:R-:W-:Y:S01]  /*08e0*/  IMAD.MOV.U32 R18, RZ, RZ, 0x1 ;  /* 0x00000001ff127424 */ /* 0x002fe200078e00ff */
[C---:B------:R-:W-:Y:S02]  /*08f0*/  R2UR UR19, R17.reuse ;  /* 0x00000000111372ca */ /* 0x040fe400000e0000 */
[----:B------:R-:W-:Y:S02]  /*0900*/  R2UR UR20, R16 ;  /* 0x00000000101472ca */ /* 0x000fe400000e0000 */
[----:B------:R-:W-:-:S09]  /*0910*/  R2UR UR21, R17 ;  /* 0x00000000111572ca */ /* 0x000fd200000e0000 */
[----:B------:R1:W-:Y:S04]  /*0920*/  STG.E desc[UR18][R4.64], RZ ;  /* 0x000000ff04007986 */ /* 0x0003e8000c101912 */
[----:B------:R1:W-:Y:S02]  /*0930*/  STG.E.U8 desc[UR20][R2.64], R18 ;  /* 0x0000001202007986 */ /* 0x0003e4000c101114 */
.L_x_11:
[----:B------:R-:W-:Y:S05]  /*0940*/  BSYNC.RECONVERGENT B1 ;  /* 0x0000000000017941 */ /* 0x000fea0003800200 */
.L_x_9:
[----:B------:R-:W-:Y:S01]  /*0950*/  IMAD.IADD R15, R0, 0x1, R15 ;  /* 0x00000001000f7824 */ /* 0x000fe200078e020f */
[C---:B------:R-:W-:Y:S01]  /*0960*/  R2UR UR18, R16.reuse ;  /* 0x00000000101272ca */ /* 0x040fe200000e0000 */
[----:B------:R-:W-:Y:S01]  /*0970*/  BSSY.RECONVERGENT B1, `(.L_x_12) ;  /* 0x000001c000017945 */ /* 0x000fe20003800200 */
[----:B------:R-:W-:Y:S01]  /*0980*/  R2UR UR19, R17 ;  /* 0x00000000111372ca */ /* 0x000fe200000e0000 */
[C---:B-1-3--:R-:W-:Y:S01]  /*0990*/  IMAD.WIDE.U32 R18, R15.reuse, 0x4, R10 ;  /* 0x000000040f127825 */ /* 0x04afe200078e000a */
[----:B------:R-:W-:Y:S02]  /*09a0*/  IADD3 R20, P0, PT, R15, R12, RZ ;  /* 0x0000000c0f147210 */ /* 0x000fe40007f1e0ff */
[----:B------:R-:W-:Y:S02]  /*09b0*/  R2UR UR20, R16 ;  /* 0x00000000101472ca */ /* 0x000fe400000e0000 */
[----:B------:R-:W-:Y:S01]  /*09c0*/  R2UR UR21, R17 ;  /* 0x00000000111572ca */ /* 0x000fe200000e0000 */
[----:B------:R-:W-:Y:S01]  /*09d0*/  IMAD.X R21, RZ, RZ, R13, P0 ;  /* 0x000000ffff157224 */ /* 0x000fe200000e060d */
[----:B------:R-:W-:-:S05]  /*09e0*/  ISETP.NE.AND P0, PT, R15, R14, PT ;  /* 0x0000000e0f00720c */ /* 0x000fca0003f05270 */
[----:B------:R1:W-:Y:S06]  /*09f0*/  STG.E desc[UR18][R18.64], R6 ;  /* 0x0000000612007986 */ /* 0x0003ec000c101912 */
        /* <DEDUP_REMOVED lines=12> */
.L_x_13:
[C---:B------:R-:W-:Y:S01]  /*0ac0*/  R2UR UR18, R16.reuse ;  /* 0x00000000101272ca */ /* 0x040fe200000e0000 */
[----:B-1----:R-:W-:Y:S01]  /*0ad0*/  IMAD.MOV.U32 R18, RZ, RZ, 0x1 ;  /* 0x00000001ff127424 */ /* 0x002fe200078e00ff */
[C---:B------:R-:W-:Y:S02]  /*0ae0*/  R2UR UR19, R17.reuse ;  /* 0x00000000111372ca */ /* 0x040fe400000e0000 */
[----:B------:R-:W-:Y:S02]  /*0af0*/  R2UR UR20, R16 ;  /* 0x00000000101472ca */ /* 0x000fe400000e0000 */
[----:B------:R-:W-:-:S09]  /*0b00*/  R2UR UR21, R17 ;  /* 0x00000000111572ca */ /* 0x000fd200000e0000 */
[----:B------:R1:W-:Y:S04]  /*0b10*/  STG.E desc[UR18][R4.64], RZ ;  /* 0x000000ff04007986 */ /* 0x0003e8000c101912 */
[----:B------:R1:W-:Y:S02]  /*0b20*/  STG.E.U8 desc[UR20][R2.64], R18 ;  /* 0x0000001202007986 */ /* 0x0003e4000c101114 */
.L_x_14:
[----:B------:R-:W-:Y:S05]  /*0b30*/  BSYNC.RECONVERGENT B1 ;  /* 0x0000000000017941 */ /* 0x000fea0003800200 */
.L_x_12:
        /* <DEDUP_REMOVED lines=23> */
.L_x_16:
[C---:B------:R-:W-:Y:S01]  /*0cb0*/  R2UR UR18, R16.reuse ;  /* 0x00000000101272ca */ /* 0x040fe200000e0000 */
[----:B-1----:R-:W-:Y:S01]  /*0cc0*/  IMAD.MOV.U32 R18, RZ, RZ, 0x1 ;  /* 0x00000001ff127424 */ /* 0x002fe200078e00ff */
[C---:B------:R-:W-:Y:S02]  /*0cd0*/  R2UR UR19, R17.reuse ;  /* 0x00000000111372ca */ /* 0x040fe400000e0000 */
[----:B------:R-:W-:Y:S02]  /*0ce0*/  R2UR UR20, R16 ;  /* 0x00000000101472ca */ /* 0x000fe400000e0000 */
[----:B------:R-:W-:-:S09]  /*0cf0*/  R2UR UR21, R17 ;  /* 0x00000000111572ca */ /* 0x000fd200000e0000 */
[----:B------:R1:W-:Y:S04]  /*0d00*/  STG.E desc[UR18][R4.64], RZ ;  /* 0x000000ff04007986 */ /* 0x0003e8000c101912 */
[----:B------:R1:W-:Y:S02]  /*0d10*/  STG.E.U8 desc[UR20][R2.64], R18 ;  /* 0x0000001202007986 */ /* 0x0003e4000c101114 */
.L_x_17:
[----:B------:R-:W-:Y:S05]  /*0d20*/  BSYNC.RECONVERGENT B1 ;  /* 0x0000000000017941 */ /* 0x000fea0003800200 */
.L_x_15:
        /* <DEDUP_REMOVED lines=23> */
.L_x_19:
[C---:B------:R-:W-:Y:S01]  /*0ea0*/  R2UR UR18, R16.reuse ;  /* 0x00000000101272ca */ /* 0x040fe200000e0000 */
[----:B-1----:R-:W-:Y:S01]  /*0eb0*/  IMAD.MOV.U32 R6, RZ, RZ, 0x1 ;  /* 0x00000001ff067424 */ /* 0x002fe200078e00ff */
[C---:B------:R-:W-:Y:S02]  /*0ec0*/  R2UR UR19, R17.reuse ;  /* 0x00000000111372ca */ /* 0x040fe400000e0000 */
[----:B------:R-:W-:Y:S02]  /*0ed0*/  R2UR UR20, R16 ;  /* 0x00000000101472ca */ /* 0x000fe400000e0000 */
[----:B------:R-:W-:-:S09]  /*0ee0*/  R2UR UR21, R17 ;  /* 0x00000000111572ca */ /* 0x000fd200000e0000 */
[----:B------:R1:W-:Y:S04]  /*0ef0*/  STG.E desc[UR18][R4.64], RZ ;  /* 0x000000ff04007986 */ /* 0x0003e8000c101912 */
[----:B------:R1:W-:Y:S02]  /*0f00*/  STG.E.U8 desc[UR20][R2.64], R6 ;  /* 0x0000000602007986 */ /* 0x0003e4000c101114 */
.L_x_20:
[----:B------:R-:W-:Y:S05]  /*0f10*/  BSYNC.RECONVERGENT B1 ;  /* 0x0000000000017941 */ /* 0x000fea0003800200 */
.L_x_18:
[----:B------:R-:W-:-:S05]  /*0f20*/  IMAD.IADD R15, R0, 0x1, R15 ;  /* 0x00000001000f7824 */ /* 0x000fca00078e020f */
[----:B------:R-:W-:-:S13]  /*0f30*/  ISETP.GE.AND P0, PT, R15, UR16, PT ;  /* 0x000000100f007c0c */ /* 0x000fda000bf06270 */
[----:B------:R-:W-:Y:S05]  /*0f40*/  @!P0 BRA `(.L_x_21) ;  /* 0xfffffff800048947 */ /* 0x000fea000383ffff */
.L_x_1:
[----:B------:R-:W-:Y:S05]  /*0f50*/  BSYNC.RECONVERGENT B0 ;  /* 0x0000000000007941 */ /* 0x000fea0003800200 */
.L_x_0:
[----:B------:R-:W-:Y:S06]  /*0f60*/  BAR.SYNC.DEFER_BLOCKING 0x0 ;  /* 0x0000000000007b1d */ /* 0x000fec0000010000 */
[----:B------:R-:W-:Y:S05]  /*0f70*/  EXIT ;  /* 0x000000000000794d */ /* 0x000fea0003800000 */
.L_x_22:
[----:B------:R-:W-:-:S00]  /*0f80*/  BRA `(.L_x_22) ;  /* 0xfffffffc00fc7947 */ /* 0x000fc0000383ffff */
[----:B------:R-:W-:-:S00]  /*0f90*/  NOP ;  /* 0x0000000000007918 */ /* 0x000fc00000000000 */
        /* <DEDUP_REMOVED lines=14> */
.L_x_26:


//--------------------- .text._Z9addThirtyPiS_i   --------------------------
	.section	.text._Z9addThirtyPiS_i,"ax",@progbits
	.align	128
        .global         _Z9addThirtyPiS_i
        .type           _Z9addThirtyPiS_i,@function
        .size           _Z9addThirtyPiS_i,(.L_x_27 - _Z9addThirtyPiS_i)
        .other          _Z9addThirtyPiS_i,@"STO_CUDA_ENTRY STV_DEFAULT"
_Z9addThirtyPiS_i:
.text._Z9addThirtyPiS_i:
[----:B------:R-:W0:Y:S01]  /*0000*/  LDC R1, c[0x0][0x37c] ;  /* 0x0000df00ff017b82 */ /* 0x000e220000000800 */
[----:B------:R-:W1:Y:S01]  /*0010*/  S2R R2, SR_TID.X ;  /* 0x0000000000027919 */ /* 0x000e620000002100 */
[----:B------:R-:W2:Y:S06]  /*0020*/  LDCU UR5, c[0x0][0x2fc] ;  /* 0x00005f80ff0577ac */ /* 0x000eac0008000800 */
[----:B------:R-:W1:Y:S01]  /*0030*/  S2UR UR6, SR_CTAID.X ;  /* 0x00000000000679c3 */ /* 0x000e620000002500 */
[----:B0-----:R-:W-:Y:S01]  /*0040*/  VIADD R1, R1, 0xfffffff8 ;  /* 0xfffffff801017836 */ /* 0x001fe20000000000 */
[----:B------:R-:W0:Y:S01]  /*0050*/  LDCU UR7, c[0x0][0x390] ;  /* 0x00007200ff0777ac */ /* 0x000e220008000800 */
[----:B------:R-:W3:Y:S05]  /*0060*/  LDCU UR4, c[0x0][0x2f8] ;  /* 0x00005f00ff0477ac */ /* 0x000eea0008000800 */
[----:B------:R-:W1:Y:S01]  /*0070*/  LDC R3, c[0x0][0x360] ;  /* 0x0000d800ff037b82 */ /* 0x000e620000000800 */
[----:B---3--:R-:W-:-:S05]  /*0080*/  IADD3 R17, P1, PT, R1, UR4, RZ ;  /* 0x0000000401117c10 */ /* 0x008fca000ff3e0ff */
[----:B--2---:R-:W-:Y:S02]  /*0090*/  IMAD.X R16, RZ, RZ, UR5, P1 ;  /* 0x00000005ff107e24 */ /* 0x004fe400088e06ff */
[----:B-1----:R-:W-:-:S05]  /*00a0*/  IMAD R2, R3, UR6, R2 ;  /* 0x0000000603027c24 */ /* 0x002fca000f8e0202 */
[----:B0-----:R-:W-:-:S13]  /*00b0*/  ISETP.GE.AND P0, PT, R2, UR7, PT ;  /* 0x0000000702007c0c */ /* 0x001fda000bf06270 */
[----:B------:R-:W-:Y:S05]  /*00c0*/  @P0 EXIT ;  /* 0x000000000000094d */ /* 0x000fea0003800000 */
[----:B------:R-:W0:Y:S01]  /*00d0*/  LDC.64 R8, c[0x0][0x380] ;  /* 0x0000e000ff087b82 */ /* 0x000e220000000a00 */
[----:B------:R-:W1:Y:S01]  /*00e0*/  LDCU.64 UR36, c[0x0][0x358] ;  /* 0x00006b00ff2477ac */ /* 0x000e620008000a00 */
[----:B------:R-:W-:Y:S01]  /*00f0*/  MOV R18, 0x10 ;  /* 0x0000001000127802 */ /* 0x000fe20000000f00 */
[----:B------:R-:W2:Y:S01]  /*0100*/  LDCU.64 UR4, c[0x4][URZ] ;  /* 0x01000000ff0477ac */ /* 0x000ea20008000a00 */
[----:B0-----:R-:W-:-:S05]  /*0110*/  IMAD.WIDE R8, R2, 0x4, R8 ;  /* 0x0000000402087825 */ /* 0x001fca00078e0208 */
[----:B-1----:R-:W3:Y:S01]  /*0120*/  LDG.E R3, desc[UR36][R8.64] ;  /* 0x0000002408037981 */ /* 0x002ee2000c1e1900 */
[----:B------:R0:W1:Y:S01]  /*0130*/  LDC.64 R10, c[0x4][R18] ;  /* 0x01000000120a7b82 */ /* 0x0000620000000a00 */
[----:B--2---:R-:W-:Y:S01]  /*0140*/  MOV R4, UR4 ;  /* 0x0000000400047c02 */ /* 0x004fe20008000f00 */
[----:B------:R-:W-:Y:S01]  /*0150*/  IMAD.U32 R5, RZ, RZ, UR5 ;  /* 0x00000005ff057e24 */ /* 0x000fe2000f8e00ff */
[----:B------:R-:W-:Y:S01]  /*0160*/  MOV R6, R17 ;  /* 0x0000001100067202 */ /* 0x000fe20000000f00 */
[----:B------:R-:W-:Y:S01]  /*0170*/  IMAD.MOV.U32 R7, RZ, RZ, R16 ;  /* 0x000000ffff077224 */ /* 0x000fe200078e0010 */
[----:B-1-3--:R0:W-:Y:S06]  /*0180*/  STL.64 [R1], R2 ;  /* 0x0000000201007387 */ /* 0x00a1ec0000100a00 */
[----:B------:R-:W-:-:S07]  /*0190*/  LEPC R20, `(.L_x_23) ;  /* 0x000000001014794e */ /* 0x000fce0000000000 */
[----:B0-----:R-:W-:Y:S05]  /*01a0*/  CALL.ABS.NOINC R10 ;  /* 0x000000000a007343 */ /* 0x001fea0003c00000 */
.L_x_23:
[----:B------:R-:W0:Y:S01]  /*01b0*/  LDC.64 R8, c[0x0][0x388] ;  /* 0x0000e200ff087b82 */ /* 0x000e220000000a00 */
[----:B------:R-:W1:Y:S01]  /*01c0*/  LDCU.64 UR4, c[0x4][0x8] ;  /* 0x01000100ff0477ac */ /* 0x000e620008000a00 */
[----:B0-----:R-:W-:-:S05]  /*01d0*/  IMAD.WIDE R8, R2, 0x4, R8 ;  /* 0x0000000402087825 */ /* 0x001fca00078e0208 */
[----:B------:R-:W2:Y:S01]  /*01e0*/  LDG.E R3, desc[UR36][R8.64] ;  /* 0x0000002408037981 */ /* 0x000ea2000c1e1900 */
[----:B------:R-:W0:Y:S01]  /*01f0*/  LDC.64 R18, c[0x4][R18] ;  /* 0x0100000012127b82 */ /* 0x000e220000000a00 */
[----:B-1----:R-:W-:Y:S01]  /*0200*/  MOV R4, UR4 ;  /* 0x0000000400047c02 */ /* 0x002fe20008000f00 */
[----:B------:R-:W-:Y:S01]  /*0210*/  IMAD.U32 R5, RZ, RZ, UR5 ;  /* 0x00000005ff057e24 */ /* 0x000fe2000f8e00ff */
[----:B------:R-:W-:Y:S01]  /*0220*/  MOV R6, R17 ;  /* 0x0000001100067202 */ /* 0x000fe20000000f00 */
[----:B------:R-:W-:Y:S01]  /*0230*/  IMAD.MOV.U32 R7, RZ, RZ, R16 ;  /* 0x000000ffff077224 */ /* 0x000fe200078e0010 */
[----:B0-2---:R1:W-:Y:S06]  /*0240*/  STL.64 [R1], R2 ;  /* 0x0000000201007387 */ /* 0x0053ec0000100a00 */
[----:B------:R-:W-:-:S07]  /*0250*/  LEPC R20, `(.L_x_24) ;  /* 0x000000001014794e */ /* 0x000fce0000000000 */
[----:B-1----:R-:W-:Y:S05]  /*0260*/  CALL.ABS.NOINC R18 ;  /* 0x0000000012007343 */ /* 0x002fea0003c00000 */
.L_x_24:
[----:B------:R-:W-:Y:S05]  /*0270*/  EXIT ;  /* 0x000000000000794d */ /* 0x000fea0003800000 */
.L_x_25:
        /* <DEDUP_REMOVED lines=16> */
.L_x_27:


//--------------------- .nv.global.init           --------------------------
	.section	.nv.global.init,"aw",@progbits
.nv.global.init:
	.type		$str,@object
	.size		$str,($str$1 - $str)
$str:
        /*0000*/ 	.byte	0x6e, 0x65, 0x69, 0x67, 0x68, 0x62, 0x6f, 0x75, 0x72, 0x69, 0x6e, 0x67, 0x4e, 0x6f, 0x64, 0x65
        /*0010*/ 	.byte	0x73, 0x5b, 0x25, 0x64, 0x5d, 0x20, 0x3d, 0x20, 0x25, 0x64, 0x0a, 0x00
	.type		$str$1,@object
	.size		$str$1,(.L_1 - $str$1)
$str$1:
        /*001c*/ 	.byte	0x6e, 0x65, 0x69, 0x67, 0x68, 0x62, 0x6f, 0x75, 0x72, 0x69, 0x6e, 0x67, 0x4e, 0x6f, 0x64, 0x65
        /*002c*/ 	.byte	0x73, 0x57, 0x65, 0x69, 0x67, 0x68, 0x74, 0x73, 0x5b, 0x25, 0x64, 0x5d, 0x20, 0x3d, 0x20, 0x25
        /*003c*/ 	.byte	0x64, 0x0a, 0x00
.L_1:


//--------------------- .nv.shared.reserved.0     --------------------------
	.section	.nv.shared.reserved.0,"aw",@nobits
	.weak		__nv_reservedSMEM_offset_0_alias
	.size		__nv_reservedSMEM_offset_0_alias, 0, 64
	.other		__nv_reservedSMEM_offset_0_alias,@"STO_CUDA_RESERVED_SHARED STV_DEFAULT"
__nv_reservedSMEM_offset_0_alias:
	.zero		0
	.zero		64


//--------------------- .nv.constant0._Z13relax_initialPiS_PbS0_iii --------------------------
	.section	.nv.constant0._Z13relax_initialPiS_PbS0_iii,"a",@progbits
	.sectionflags	@""
	.align	4
.nv.constant0._Z13relax_initialPiS_PbS0_iii:
	.zero		940


//--------------------- .nv.constant0._Z9addThirtyPiS_i --------------------------
	.section	.nv.constant0._Z9addThirtyPiS_i,"a",@progbits
	.sectionflags	@""
	.align	4
.nv.constant0._Z9addThirtyPiS_i:
	.zero		916


//--------------------- SYMBOLS --------------------------

	.type		.nv.reservedSmem.offset0,@object
	.size		.nv.reservedSmem.offset0,0x4
	.type		vprintf,@function
